//
// Generated by NVIDIA NVVM Compiler
//
// Compiler Build ID: CL-36424714
// Cuda compilation tools, release 13.0, V13.0.88
// Based on NVVM 20.0.0
//

.version 9.0
.target sm_100
.address_size 64

	// .globl	_Z6piCalcPf

.visible .entry _Z6piCalcPf(
	.param .u64 .ptr .align 1 _Z6piCalcPf_param_0
)
{
	.reg .pred 	%p<2>;
	.reg .b32 	%r<7>;
	.reg .b32 	%f<7>;
	.reg .b64 	%rd<7>;

	ld.param.u64 	%rd2, [_Z6piCalcPf_param_0];
	cvta.to.global.u64 	%rd1, %rd2;
	mov.u32 	%r1, %ctaid.x;
	cvt.rn.f32.u32 	%f1, %r1;
	div.rn.f32 	%f2, %f1, 0f447A0000;
	mov.u32 	%r2, %tid.x;
	cvt.rn.f32.u32 	%f3, %r2;
	div.rn.f32 	%f4, %f3, 0f447A0000;
	mul.f32 	%f5, %f4, %f4;
	fma.rn.f32 	%f6, %f2, %f2, %f5;
	setp.gtu.f32 	%p1, %f6, 0f3F800000;
	@%p1 bra 	$L__BB0_2;
	mad.lo.s32 	%r3, %r2, 1000, %r1;
	mul.wide.u32 	%rd3, %r3, 4;
	add.s64 	%rd4, %rd1, %rd3;
	mov.b32 	%r4, 1065353216;
	st.global.u32 	[%rd4], %r4;
	bra.uni 	$L__BB0_3;
$L__BB0_2:
	mad.lo.s32 	%r5, %r2, 1000, %r1;
	mul.wide.u32 	%rd5, %r5, 4;
	add.s64 	%rd6, %rd1, %rd5;
	mov.b32 	%r6, 0;
	st.global.u32 	[%rd6], %r6;
$L__BB0_3:
	ret;

}


// ===== COMPILED SASS (sm_100) =====

	.target	sm_100

	.elftype	@"ET_EXEC"


//--------------------- .note.nv.tkinfo           --------------------------
	.section	.note.nv.tkinfo,"",@"SHT_NOTE"
	.sectionflags	@"SHF_NOTE_NV_TKINFO"
	.tkinfo
        /*0018*/ 	.word	0x00000002
        /*0030*/ 	.string	""
        /*0030*/ 	.string	"ptxas"
        /*0030*/ 	.string	"Cuda compilation tools, release 13.0, V13.0.88"
        /*0030*/ 	.string	"Build cuda_13.0.r13.0/compiler.36424714_0"
        /*0030*/ 	.string	"-arch sm_100 -m 64 "



//--------------------- .note.nv.cuinfo           --------------------------
	.section	.note.nv.cuinfo,"",@"SHT_NOTE"
	.sectionflags	@"SHF_NOTE_NV_CUINFO"
        /*0018*/ 	.short	0x0002
        /*001a*/ 	.short	0x0064
        /*001c*/ 	.short	0x0082
	.zero		2


//--------------------- .nv.info                  --------------------------
	.section	.nv.info,"",@"SHT_CUDA_INFO"
	.align	4


	//----- nvinfo : EIATTR_REGCOUNT
	.align		4
        /*0000*/ 	.byte	0x04, 0x2f
        /*0002*/ 	.short	(.L_1 - .L_0)
	.align		4
.L_0:
        /*0004*/ 	.word	index@(_Z6piCalcPf)
        /*0008*/ 	.word	0x00000012


	//----- nvinfo : EIATTR_FRAME_SIZE
	.align		4
.L_1:
        /*000c*/ 	.byte	0x04, 0x11
        /*000e*/ 	.short	(.L_3 - .L_2)
	.align		4
.L_2:
        /*0010*/ 	.word	index@($__internal_0_$__cuda_sm3x_div_rn_noftz_f32_slowpath)
        /*0014*/ 	.word	0x00000000


	//----- nvinfo : EIATTR_FRAME_SIZE
	.align		4
.L_3:
        /*0018*/ 	.byte	0x04, 0x11
        /*001a*/ 	.short	(.L_5 - .L_4)
	.align		4
.L_4:
        /*001c*/ 	.word	index@(_Z6piCalcPf)
        /*0020*/ 	.word	0x00000000


	//----- nvinfo : EIATTR_MIN_STACK_SIZE
	.align		4
.L_5:
        /*0024*/ 	.byte	0x04, 0x12
        /*0026*/ 	.short	(.L_7 - .L_6)
	.align		4
.L_6:
        /*0028*/ 	.word	index@(_Z6piCalcPf)
        /*002c*/ 	.word	0x00000000
.L_7:


//--------------------- .nv.compat                --------------------------
	.section	.nv.compat,"",@"SHT_CUDA_COMPAT_INFO"
	.align	4
        /*0000*/ 	.byte	0x02, 0x09, 0x00, 0x00, 0x02, 0x02, 0x01, 0x00, 0x02, 0x05, 0x05, 0x00, 0x03, 0x07, 0x01, 0x01
        /*0010*/ 	.byte	0x02, 0x03, 0x00, 0x00, 0x02, 0x06, 0x01, 0x00, 0x04, 0x0b, 0x08, 0x00, 0x01, 0x00, 0x00, 0x00
        /*0020*/ 	.byte	0x00, 0x00, 0x00, 0x00


//--------------------- .nv.info._Z6piCalcPf      --------------------------
	.section	.nv.info._Z6piCalcPf,"",@"SHT_CUDA_INFO"
	.sectionflags	@""
	.align	4


	//----- nvinfo : EIATTR_CUDA_API_VERSION
	.align		4
        /*0000*/ 	.byte	0x04, 0x37
        /*0002*/ 	.short	(.L_9 - .L_8)
.L_8:
        /*0004*/ 	.word	0x00000082


	//----- nvinfo : EIATTR_KPARAM_INFO
	.align		4
.L_9:
        /*0008*/ 	.byte	0x04, 0x17
        /*000a*/ 	.short	(.L_11 - .L_10)
.L_10:
        /*000c*/ 	.word	0x00000000
        /*0010*/ 	.short	0x0000
        /*0012*/ 	.short	0x0000
        /*0014*/ 	.byte	0x00, 0xf5, 0x21, 0x00


	//----- nvinfo : EIATTR_SPARSE_MMA_MASK
	.align		4
.L_11:
        /*0018*/ 	.byte	0x03, 0x50
        /*001a*/ 	.short	0x0000


	//----- nvinfo : EIATTR_MAXREG_COUNT
	.align		4
        /*001c*/ 	.byte	0x03, 0x1b
        /*001e*/ 	.short	0x00ff


	//----- nvinfo : EIATTR_MERCURY_ISA_VERSION
	.align		4
        /*0020*/ 	.byte	0x03, 0x5f
        /*0022*/ 	.short	0x0101


	//----- nvinfo : EIATTR_VRC_CTA_INIT_COUNT
	.align		4
        /*0024*/ 	.byte	0x02, 0x4a
	.zero		1
	.zero		1


	//----- nvinfo : EIATTR_EXIT_INSTR_OFFSETS
	.align		4
        /*0028*/ 	.byte	0x04, 0x1c
        /*002a*/ 	.short	(.L_13 - .L_12)


	//   ....[0]....
.L_12:
        /*002c*/ 	.word	0x00000270


	//   ....[1]....
        /*0030*/ 	.word	0x000002c0


	//----- nvinfo : EIATTR_CRS_STACK_SIZE
	.align		4
.L_13:
        /*0034*/ 	.byte	0x04, 0x1e
        /*0036*/ 	.short	(.L_15 - .L_14)
.L_14:
        /*0038*/ 	.word	0x00000000


	//----- nvinfo : EIATTR_CBANK_PARAM_SIZE
	.align		4
.L_15:
        /*003c*/ 	.byte	0x03, 0x19
        /*003e*/ 	.short	0x0008


	//----- nvinfo : EIATTR_PARAM_CBANK
	.align		4
        /*0040*/ 	.byte	0x04, 0x0a
        /*0042*/ 	.short	(.L_17 - .L_16)
	.align		4
.L_16:
        /*0044*/ 	.word	index@(.nv.constant0._Z6piCalcPf)
        /*0048*/ 	.short	0x0380
        /*004a*/ 	.short	0x0008


	//----- nvinfo : EIATTR_SW_WAR
	.align		4
.L_17:
        /*004c*/ 	.byte	0x04, 0x36
        /*004e*/ 	.short	(.L_19 - .L_18)
.L_18:
        /*0050*/ 	.word	0x00000008
.L_19:


//--------------------- .nv.callgraph             --------------------------
	.section	.nv.callgraph,"",@"SHT_CUDA_CALLGRAPH"
	.align	4
	.sectionentsize	8
	.align		4
        /*0000*/ 	.word	0x00000000
	.align		4
        /*0004*/ 	.word	0xffffffff
	.align		4
        /*0008*/ 	.word	0x00000000
	.align		4
        /*000c*/ 	.word	0xfffffffe
	.align		4
        /*0010*/ 	.word	0x00000000
	.align		4
        /*0014*/ 	.word	0xfffffffd
	.align		4
        /*0018*/ 	.word	0x00000000
	.align		4
        /*001c*/ 	.word	0xfffffffc


//--------------------- .text._Z6piCalcPf         --------------------------
	.section	.text._Z6piCalcPf,"ax",@progbits
	.align	128
        .global         _Z6piCalcPf
        .type           _Z6piCalcPf,@function
        .size           _Z6piCalcPf,(.L_x_15 - _Z6piCalcPf)
        .other          _Z6piCalcPf,@"STO_CUDA_ENTRY STV_DEFAULT"
_Z6piCalcPf:
.text._Z6piCalcPf:
[----:B------:R-:W-:Y:S01]  /*0000*/  LDC R1, c[0x0][0x37c] ;  /* 0x0000df00ff017b82 */ /* 0x000fe20000000800 */
[----:B------:R-:W0:Y:S01]  /*0010*/  S2R R2, SR_CTAID.X ;  /* 0x0000000000027919 */ /* 0x000e220000002500 */
[----:B------:R-:W-:Y:S02]  /*0020*/  IMAD.MOV.U32 R5, RZ, RZ, 0x3a83126f ;  /* 0x3a83126fff057424 */ /* 0x000fe400078e00ff */
[----:B------:R-:W-:-:S04]  /*0030*/  IMAD.MOV.U32 R4, RZ, RZ, 0x447a0000 ;  /* 0x447a0000ff047424 */ /* 0x000fc800078e00ff */
[----:B------:R-:W-:-:S04]  /*0040*/  FFMA R3, R5, -R4, 1 ;  /* 0x3f80000005037423 */ /* 0x000fc80000000804 */
[----:B------:R-:W-:Y:S01]  /*0050*/  FFMA R3, R3, R5, 0.0010000000474974513054 ;  /* 0x3a83126f03037423 */ /* 0x000fe20000000005 */
[----:B0-----:R-:W-:-:S04]  /*0060*/  I2FP.F32.U32 R0, R2 ;  /* 0x0000000200007245 */ /* 0x001fc80000201000 */
[----:B------:R-:W0:Y:S01]  /*0070*/  FCHK P0, R0, 1000 ;  /* 0x447a000000007902 */ /* 0x000e220000000000 */
[----:B------:R-:W-:-:S04]  /*0080*/  FFMA R6, R0, R3, RZ ;  /* 0x0000000300067223 */ /* 0x000fc800000000ff */
[----:B------:R-:W-:-:S04]  /*0090*/  FFMA R5, R6, -1000, R0 ;  /* 0xc47a000006057823 */ /* 0x000fc80000000000 */
[----:B------:R-:W-:Y:S01]  /*00a0*/  FFMA R6, R3, R5, R6 ;  /* 0x0000000503067223 */ /* 0x000fe20000000006 */
[----:B0-----:R-:W-:Y:S06]  /*00b0*/  @!P0 BRA `(.L_x_0) ;  /* 0x0000000000108947 */ /* 0x001fec0003800000 */
[----:B------:R-:W-:Y:S01]  /*00c0*/  IMAD.MOV.U32 R3, RZ, RZ, R0 ;  /* 0x000000ffff037224 */ /* 0x000fe200078e0000 */
[----:B------:R-:W-:-:S07]  /*00d0*/  MOV R8, 0xf0 ;  /* 0x000000f000087802 */ /* 0x000fce0000000f00 */
[----:B------:R-:W-:Y:S05]  /*00e0*/  CALL.REL.NOINC `($__internal_0_$__cuda_sm3x_div_rn_noftz_f32_slowpath) ;  /* 0x0000000000787944 */ /* 0x000fea0003c00000 */
[----:B------:R-:W-:-:S07]  /*00f0*/  IMAD.MOV.U32 R6, RZ, RZ, R0 ;  /* 0x000000ffff067224 */ /* 0x000fce00078e0000 */
.L_x_0:
[----:B------:R-:W0:Y:S01]  /*0100*/  S2R R5, SR_TID.X ;  /* 0x0000000000057919 */ /* 0x000e220000002100 */
[----:B------:R-:W-:Y:S01]  /*0110*/  IMAD.MOV.U32 R7, RZ, RZ, 0x3a83126f ;  /* 0x3a83126fff077424 */ /* 0x000fe200078e00ff */
[----:B------:R-:W-:Y:S03]  /*0120*/  BSSY.RECONVERGENT B0, `(.L_x_1) ;  /* 0x000000b000007945 */ /* 0x000fe60003800200 */
        /* <DEDUP_REMOVED lines=8> */
[----:B------:R-:W-:-:S07]  /*01b0*/  MOV R8, 0x1d0 ;  /* 0x000001d000087802 */ /* 0x000fce0000000f00 */
[----:B------:R-:W-:Y:S05]  /*01c0*/  CALL.REL.NOINC `($__internal_0_$__cuda_sm3x_div_rn_noftz_f32_slowpath) ;  /* 0x0000000000407944 */ /* 0x000fea0003c00000 */
.L_x_2:
[----:B------:R-:W-:Y:S05]  /*01d0*/  BSYNC.RECONVERGENT B0 ;  /* 0x0000000000007941 */ /* 0x000fea0003800200 */
.L_x_1:
[----:B------:R-:W-:Y:S01]  /*01e0*/  FMUL R3, R0, R0 ;  /* 0x0000000000037220 */ /* 0x000fe20000400000 */
[----:B------:R-:W0:Y:S03]  /*01f0*/  LDCU.64 UR4, c[0x0][0x358] ;  /* 0x00006b00ff0477ac */ /* 0x000e260008000a00 */
[----:B------:R-:W-:-:S05]  /*0200*/  FFMA R3, R6, R6, R3 ;  /* 0x0000000606037223 */ /* 0x000fca0000000003 */
[----:B------:R-:W-:-:S13]  /*0210*/  FSETP.GTU.AND P0, PT, R3, 1, PT ;  /* 0x3f8000000300780b */ /* 0x000fda0003f0c000 */
[----:B------:R-:W1:Y:S01]  /*0220*/  @!P0 LDC.64 R6, c[0x0][0x380] ;  /* 0x0000e000ff068b82 */ /* 0x000e620000000a00 */
[----:B------:R-:W-:Y:S02]  /*0230*/  @!P0 IMAD R3, R5, 0x3e8, R2 ;  /* 0x000003e805038824 */ /* 0x000fe400078e0202 */
[----:B------:R-:W-:Y:S02]  /*0240*/  @!P0 IMAD.MOV.U32 R9, RZ, RZ, 0x3f800000 ;  /* 0x3f800000ff098424 */ /* 0x000fe400078e00ff */
[----:B-1----:R-:W-:-:S05]  /*0250*/  @!P0 IMAD.WIDE.U32 R6, R3, 0x4, R6 ;  /* 0x0000000403068825 */ /* 0x002fca00078e0006 */
[----:B0-----:R0:W-:Y:S01]  /*0260*/  @!P0 STG.E desc[UR4][R6.64], R9 ;  /* 0x0000000906008986 */ /* 0x0011e2000c101904 */
[----:B------:R-:W-:Y:S05]  /*0270*/  @!P0 EXIT ;  /* 0x000000000000894d */ /* 0x000fea0003800000 */
[----:B0-----:R-:W0:Y:S01]  /*0280*/  LDC.64 R6, c[0x0][0x380] ;  /* 0x0000e000ff067b82 */ /* 0x001e220000000a00 */
[----:B------:R-:W-:-:S04]  /*0290*/  IMAD R5, R5, 0x3e8, R2 ;  /* 0x000003e805057824 */ /* 0x000fc800078e0202 */
[----:B0-----:R-:W-:-:S05]  /*02a0*/  IMAD.WIDE.U32 R6, R5, 0x4, R6 ;  /* 0x0000000405067825 */ /* 0x001fca00078e0006 */
[----:B------:R-:W-:Y:S01]  /*02b0*/  STG.E desc[UR4][R6.64], RZ ;  /* 0x000000ff06007986 */ /* 0x000fe2000c101904 */
[----:B------:R-:W-:Y:S05]  /*02c0*/  EXIT ;  /* 0x000000000000794d */ /* 0x000fea0003800000 */
        .weak           $__internal_0_$__cuda_sm3x_div_rn_noftz_f32_slowpath
        .type           $__internal_0_$__cuda_sm3x_div_rn_noftz_f32_slowpath,@function
        .size           $__internal_0_$__cuda_sm3x_div_rn_noftz_f32_slowpath,(.L_x_15 - $__internal_0_$__cuda_sm3x_div_rn_noftz_f32_slowpath)
$__internal_0_$__cuda_sm3x_div_rn_noftz_f32_slowpath:
[----:B------:R-:W-:Y:S01]  /*02d0*/  SHF.R.U32.HI R7, RZ, 0x17, R4 ;  /* 0x00000017ff077819 */ /* 0x000fe20000011604 */
[----:B------:R-:W-:Y:S01]  /*02e0*/  BSSY.RECONVERGENT B1, `(.L_x_3) ;  /* 0x0000064000017945 */ /* 0x000fe20003800200 */
[----:B------:R-:W-:Y:S01]  /*02f0*/  SHF.R.U32.HI R0, RZ, 0x17, R3 ;  /* 0x00000017ff007819 */ /* 0x000fe20000011603 */
[----:B------:R-:W-:Y:S01]  /*0300*/  IMAD.MOV.U32 R10, RZ, RZ, 0x447a0000 ;  /* 0x447a0000ff0a7424 */ /* 0x000fe200078e00ff */
[----:B------:R-:W-:Y:S02]  /*0310*/  LOP3.LUT R7, R7, 0xff, RZ, 0xc0, !PT ;  /* 0x000000ff07077812 */ /* 0x000fe400078ec0ff */
[----:B------:R-:W-:-:S03]  /*0320*/  LOP3.LUT R14, R0, 0xff, RZ, 0xc0, !PT ;  /* 0x000000ff000e7812 */ /* 0x000fc600078ec0ff */
[----:B------:R-:W-:Y:S02]  /*0330*/  VIADD R11, R7, 0xffffffff ;  /* 0xffffffff070b7836 */ /* 0x000fe40000000000 */
[----:B------:R-:W-:-:S03]  /*0340*/  VIADD R12, R14, 0xffffffff ;  /* 0xffffffff0e0c7836 */ /* 0x000fc60000000000 */
[----:B------:R-:W-:-:S04]  /*0350*/  ISETP.GT.U32.AND P0, PT, R11, 0xfd, PT ;  /* 0x000000fd0b00780c */ /* 0x000fc80003f04070 */
[----:B------:R-:W-:-:S13]  /*0360*/  ISETP.GT.U32.OR P0, PT, R12, 0xfd, P0 ;  /* 0x000000fd0c00780c */ /* 0x000fda0000704470 */
[----:B------:R-:W-:Y:S01]  /*0370*/  @!P0 IMAD.MOV.U32 R9, RZ, RZ, RZ ;  /* 0x000000ffff098224 */ /* 0x000fe200078e00ff */
[----:B------:R-:W-:Y:S06]  /*0380*/  @!P0 BRA `(.L_x_4) ;  /* 0x0000000000608947 */ /* 0x000fec0003800000 */
[----:B------:R-:W-:Y:S01]  /*0390*/  IMAD.MOV.U32 R0, RZ, RZ, 0x447a0000 ;  /* 0x447a0000ff007424 */ /* 0x000fe200078e00ff */
[----:B------:R-:W-:-:S04]  /*03a0*/  FSETP.GTU.FTZ.AND P0, PT, |R3|, +INF , PT ;  /* 0x7f8000000300780b */ /* 0x000fc80003f1c200 */
[----:B------:R-:W-:-:S04]  /*03b0*/  FSETP.GTU.FTZ.AND P1, PT, |R0|, +INF , PT ;  /* 0x7f8000000000780b */ /* 0x000fc80003f3c200 */
[----:B------:R-:W-:-:S13]  /*03c0*/  PLOP3.LUT P0, PT, P0, P1, PT, 0xf8, 0x8f ;  /* 0x00000000008f781c */ /* 0x000fda0000703f70 */
[----:B------:R-:W-:Y:S05]  /*03d0*/  @P0 BRA `(.L_x_5) ;  /* 0x00000004004c0947 */ /* 0x000fea0003800000 */
[----:B------:R-:W-:-:S13]  /*03e0*/  LOP3.LUT P0, RZ, R10, 0x7fffffff, R3, 0xc8, !PT ;  /* 0x7fffffff0aff7812 */ /* 0x000fda000780c803 */
[----:B------:R-:W-:Y:S05]  /*03f0*/  @!P0 BRA `(.L_x_6) ;  /* 0x00000004003c8947 */ /* 0x000fea0003800000 */
[C---:B------:R-:W-:Y:S02]  /*0400*/  FSETP.NEU.FTZ.AND P2, PT, |R3|.reuse, +INF , PT ;  /* 0x7f8000000300780b */ /* 0x040fe40003f5d200 */
[----:B------:R-:W-:Y:S02]  /*0410*/  FSETP.NEU.FTZ.AND P1, PT, |R0|, +INF , PT ;  /* 0x7f8000000000780b */ /* 0x000fe40003f3d200 */
[----:B------:R-:W-:-:S11]  /*0420*/  FSETP.NEU.FTZ.AND P0, PT, |R3|, +INF , PT ;  /* 0x7f8000000300780b */ /* 0x000fd60003f1d200 */
[----:B------:R-:W-:Y:S05]  /*0430*/  @!P1 BRA !P2, `(.L_x_6) ;  /* 0x00000004002c9947 */ /* 0x000fea0005000000 */
[----:B------:R-:W-:-:S04]  /*0440*/  LOP3.LUT P2, RZ, R3, 0x7fffffff, RZ, 0xc0, !PT ;  /* 0x7fffffff03ff7812 */ /* 0x000fc8000784c0ff */
[----:B------:R-:W-:-:S13]  /*0450*/  PLOP3.LUT P1, PT, P1, P2, PT, 0x2f, 0xf2 ;  /* 0x0000000000f2781c */ /* 0x000fda0000f24577 */
[----:B------:R-:W-:Y:S05]  /*0460*/  @P1 BRA `(.L_x_7) ;  /* 0x0000000400181947 */ /* 0x000fea0003800000 */
[----:B------:R-:W-:-:S04]  /*0470*/  LOP3.LUT P1, RZ, R10, 0x7fffffff, RZ, 0xc0, !PT ;  /* 0x7fffffff0aff7812 */ /* 0x000fc8000782c0ff */
[----:B------:R-:W-:-:S13]  /*0480*/  PLOP3.LUT P0, PT, P0, P1, PT, 0x2f, 0xf2 ;  /* 0x0000000000f2781c */ /* 0x000fda0000702577 */
[----:B------:R-:W-:Y:S05]  /*0490*/  @P0 BRA `(.L_x_8) ;  /* 0x0000000400000947 */ /* 0x000fea0003800000 */
[----:B------:R-:W-:Y:S02]  /*04a0*/  ISETP.GE.AND P0, PT, R12, RZ, PT ;  /* 0x000000ff0c00720c */ /* 0x000fe40003f06270 */
[----:B------:R-:W-:-:S11]  /*04b0*/  ISETP.GE.AND P1, PT, R11, RZ, PT ;  /* 0x000000ff0b00720c */ /* 0x000fd60003f26270 */
[----:B------:R-:W-:Y:S01]  /*04c0*/  @P0 IMAD.MOV.U32 R9, RZ, RZ, RZ ;  /* 0x000000ffff090224 */ /* 0x000fe200078e00ff */
[----:B------:R-:W-:Y:S01]  /*04d0*/  @!P0 MOV R9, 0xffffffc0 ;  /* 0xffffffc000098802 */ /* 0x000fe20000000f00 */
[----:B------:R-:W-:Y:S01]  /*04e0*/  @!P0 FFMA R3, R3, 1.84467440737095516160e+19, RZ ;  /* 0x5f80000003038823 */ /* 0x000fe200000000ff */
[----:B------:R-:W-:-:S03]  /*04f0*/  @!P1 FFMA R10, R0, 1.84467440737095516160e+19, RZ ;  /* 0x5f800000000a9823 */ /* 0x000fc600000000ff */
[----:B------:R-:W-:-:S07]  /*0500*/  @!P1 VIADD R9, R9, 0x40 ;  /* 0x0000004009099836 */ /* 0x000fce0000000000 */
.L_x_4:
[----:B------:R-:W-:Y:S01]  /*0510*/  LEA R11, R7, 0xc0800000, 0x17 ;  /* 0xc0800000070b7811 */ /* 0x000fe200078eb8ff */
[----:B------:R-:W-:Y:S04]  /*0520*/  BSSY.RECONVERGENT B2, `(.L_x_9) ;  /* 0x0000036000027945 */ /* 0x000fe80003800200 */
[----:B------:R-:W-:Y:S02]  /*0530*/  IMAD.IADD R11, R10, 0x1, -R11 ;  /* 0x000000010a0b7824 */ /* 0x000fe400078e0a0b */
[----:B------:R-:W-:Y:S02]  /*0540*/  VIADD R10, R14, 0xffffff81 ;  /* 0xffffff810e0a7836 */ /* 0x000fe40000000000 */
[----:B------:R-:W0:Y:S01]  /*0550*/  MUFU.RCP R12, R11 ;  /* 0x0000000b000c7308 */ /* 0x000e220000001000 */
[----:B------:R-:W-:Y:S01]  /*0560*/  FADD.FTZ R13, -R11, -RZ ;  /* 0x800000ff0b0d7221 */ /* 0x000fe20000010100 */
[C---:B------:R-:W-:Y:S01]  /*0570*/  IMAD R0, R10.reuse, -0x800000, R3 ;  /* 0xff8000000a007824 */ /* 0x040fe200078e0203 */
[----:B------:R-:W-:-:S05]  /*0580*/  IADD3 R10, PT, PT, R10, 0x7f, -R7 ;  /* 0x0000007f0a0a7810 */ /* 0x000fca0007ffe807 */
[----:B------:R-:W-:Y:S02]  /*0590*/  IMAD.IADD R10, R10, 0x1, R9 ;  /* 0x000000010a0a7824 */ /* 0x000fe400078e0209 */
[----:B0-----:R-:W-:-:S04]  /*05a0*/  FFMA R15, R12, R13, 1 ;  /* 0x3f8000000c0f7423 */ /* 0x001fc8000000000d */
[----:B------:R-:W-:-:S04]  /*05b0*/  FFMA R14, R12, R15, R12 ;  /* 0x0000000f0c0e7223 */ /* 0x000fc8000000000c */
[----:B------:R-:W-:-:S04]  /*05c0*/  FFMA R3, R0, R14, RZ ;  /* 0x0000000e00037223 */ /* 0x000fc800000000ff */
[----:B------:R-:W-:-:S04]  /*05d0*/  FFMA R12, R13, R3, R0 ;  /* 0x000000030d0c7223 */ /* 0x000fc80000000000 */
[----:B------:R-:W-:-:S04]  /*05e0*/  FFMA R15, R14, R12, R3 ;  /* 0x0000000c0e0f7223 */ /* 0x000fc80000000003 */
[----:B------:R-:W-:-:S04]  /*05f0*/  FFMA R12, R13, R15, R0 ;  /* 0x0000000f0d0c7223 */ /* 0x000fc80000000000 */
[----:B------:R-:W-:-:S05]  /*0600*/  FFMA R0, R14, R12, R15 ;  /* 0x0000000c0e007223 */ /* 0x000fca000000000f */
[----:B------:R-:W-:-:S04]  /*0610*/  SHF.R.U32.HI R3, RZ, 0x17, R0 ;  /* 0x00000017ff037819 */ /* 0x000fc80000011600 */
[----:B------:R-:W-:-:S05]  /*0620*/  LOP3.LUT R3, R3, 0xff, RZ, 0xc0, !PT ;  /* 0x000000ff03037812 */ /* 0x000fca00078ec0ff */
[----:B------:R-:W-:-:S04]  /*0630*/  IMAD.IADD R9, R3, 0x1, R10 ;  /* 0x0000000103097824 */ /* 0x000fc800078e020a */
[----:B------:R-:W-:-:S05]  /*0640*/  VIADD R3, R9, 0xffffffff ;  /* 0xffffffff09037836 */ /* 0x000fca0000000000 */
[----:B------:R-:W-:-:S13]  /*0650*/  ISETP.GE.U32.AND P0, PT, R3, 0xfe, PT ;  /* 0x000000fe0300780c */ /* 0x000fda0003f06070 */
[----:B------:R-:W-:Y:S05]  /*0660*/  @!P0 BRA `(.L_x_10) ;  /* 0x0000000000808947 */ /* 0x000fea0003800000 */
[----:B------:R-:W-:-:S13]  /*0670*/  ISETP.GT.AND P0, PT, R9, 0xfe, PT ;  /* 0x000000fe0900780c */ /* 0x000fda0003f04270 */
[----:B------:R-:W-:Y:S05]  /*0680*/  @P0 BRA `(.L_x_11) ;  /* 0x00000000006c0947 */ /* 0x000fea0003800000 */
[----:B------:R-:W-:-:S13]  /*0690*/  ISETP.GE.AND P0, PT, R9, 0x1, PT ;  /* 0x000000010900780c */ /* 0x000fda0003f06270 */
[----:B------:R-:W-:Y:S05]  /*06a0*/  @P0 BRA `(.L_x_12) ;  /* 0x0000000000740947 */ /* 0x000fea0003800000 */
[----:B------:R-:W-:Y:S02]  /*06b0*/  ISETP.GE.AND P0, PT, R9, -0x18, PT ;  /* 0xffffffe80900780c */ /* 0x000fe40003f06270 */
[----:B------:R-:W-:-:S11]  /*06c0*/  LOP3.LUT R0, R0, 0x80000000, RZ, 0xc0, !PT ;  /* 0x8000000000007812 */ /* 0x000fd600078ec0ff */
[----:B------:R-:W-:Y:S05]  /*06d0*/  @!P0 BRA `(.L_x_12) ;  /* 0x0000000000688947 */ /* 0x000fea0003800000 */
[CCC-:B------:R-:W-:Y:S01]  /*06e0*/  FFMA.RZ R3, R14.reuse, R12.reuse, R15.reuse ;  /* 0x0000000c0e037223 */ /* 0x1c0fe2000000c00f */
[CCC-:B------:R-:W-:Y:S01]  /*06f0*/  FFMA.RM R10, R14.reuse, R12.reuse, R15.reuse ;  /* 0x0000000c0e0a7223 */ /* 0x1c0fe2000000400f */
[C---:B------:R-:W-:Y:S02]  /*0700*/  ISETP.NE.AND P2, PT, R9.reuse, RZ, PT ;  /* 0x000000ff0900720c */ /* 0x040fe40003f45270 */
[----:B------:R-:W-:Y:S02]  /*0710*/  ISETP.NE.AND P1, PT, R9, RZ, PT ;  /* 0x000000ff0900720c */ /* 0x000fe40003f25270 */
[----:B------:R-:W-:Y:S01]  /*0720*/  LOP3.LUT R7, R3, 0x7fffff, RZ, 0xc0, !PT ;  /* 0x007fffff03077812 */ /* 0x000fe200078ec0ff */
[----:B------:R-:W-:Y:S01]  /*0730*/  FFMA.RP R3, R14, R12, R15 ;  /* 0x0000000c0e037223 */ /* 0x000fe2000000800f */
[----:B------:R-:W-:Y:S01]  /*0740*/  IADD3 R12, PT, PT, R9, 0x20, RZ ;  /* 0x00000020090c7810 */ /* 0x000fe20007ffe0ff */
[----:B------:R-:W-:Y:S01]  /*0750*/  IMAD.MOV R9, RZ, RZ, -R9 ;  /* 0x000000ffff097224 */ /* 0x000fe200078e0a09 */
[----:B------:R-:W-:-:S02]  /*0760*/  LOP3.LUT R7, R7, 0x800000, RZ, 0xfc, !PT ;  /* 0x0080000007077812 */ /* 0x000fc400078efcff */
[----:B------:R-:W-:Y:S02]  /*0770*/  FSETP.NEU.FTZ.AND P0, PT, R3, R10, PT ;  /* 0x0000000a0300720b */ /* 0x000fe40003f1d000 */
[----:B------:R-:W-:Y:S02]  /*0780*/  SHF.L.U32 R12, R7, R12, RZ ;  /* 0x0000000c070c7219 */ /* 0x000fe400000006ff */
[----:B------:R-:W-:Y:S02]  /*0790*/  SEL R10, R9, RZ, P2 ;  /* 0x000000ff090a7207 */ /* 0x000fe40001000000 */
[----:B------:R-:W-:Y:S02]  /*07a0*/  ISETP.NE.AND P1, PT, R12, RZ, P1 ;  /* 0x000000ff0c00720c */ /* 0x000fe40000f25270 */
[----:B------:R-:W-:Y:S02]  /*07b0*/  SHF.R.U32.HI R10, RZ, R10, R7 ;  /* 0x0000000aff0a7219 */ /* 0x000fe40000011607 */
[----:B------:R-:W-:-:S02]  /*07c0*/  PLOP3.LUT P0, PT, P0, P1, PT, 0xf8, 0x8f ;  /* 0x00000000008f781c */ /* 0x000fc40000703f70 */
[----:B------:R-:W-:Y:S02]  /*07d0*/  SHF.R.U32.HI R12, RZ, 0x1, R10 ;  /* 0x00000001ff0c7819 */ /* 0x000fe4000001160a */
[----:B------:R-:W-:-:S04]  /*07e0*/  SEL R3, RZ, 0x1, !P0 ;  /* 0x00000001ff037807 */ /* 0x000fc80004000000 */
[----:B------:R-:W-:-:S04]  /*07f0*/  LOP3.LUT R3, R3, 0x1, R12, 0xf8, !PT ;  /* 0x0000000103037812 */ /* 0x000fc800078ef80c */
[----:B------:R-:W-:-:S05]  /*0800*/  LOP3.LUT R3, R3, R10, RZ, 0xc0, !PT ;  /* 0x0000000a03037212 */ /* 0x000fca00078ec0ff */
[----:B------:R-:W-:-:S05]  /*0810*/  IMAD.IADD R3, R12, 0x1, R3 ;  /* 0x000000010c037824 */ /* 0x000fca00078e0203 */
[----:B------:R-:W-:Y:S01]  /*0820*/  LOP3.LUT R0, R3, R0, RZ, 0xfc, !PT ;  /* 0x0000000003007212 */ /* 0x000fe200078efcff */
[----:B------:R-:W-:Y:S06]  /*0830*/  BRA `(.L_x_12) ;  /* 0x0000000000107947 */ /* 0x000fec0003800000 */
.L_x_11:
[----:B------:R-:W-:-:S04]  /*0840*/  LOP3.LUT R0, R0, 0x80000000, RZ, 0xc0, !PT ;  /* 0x8000000000007812 */ /* 0x000fc800078ec0ff */
[----:B------:R-:W-:Y:S01]  /*0850*/  LOP3.LUT R0, R0, 0x7f800000, RZ, 0xfc, !PT ;  /* 0x7f80000000007812 */ /* 0x000fe200078efcff */
[----:B------:R-:W-:Y:S06]  /*0860*/  BRA `(.L_x_12) ;  /* 0x0000000000047947 */ /* 0x000fec0003800000 */
.L_x_10:
[----:B------:R-:W-:-:S07]  /*0870*/  IMAD R0, R10, 0x800000, R0 ;  /* 0x008000000a007824 */ /* 0x000fce00078e0200 */
.L_x_12:
[----:B------:R-:W-:Y:S05]  /*0880*/  BSYNC.RECONVERGENT B2 ;  /* 0x0000000000027941 */ /* 0x000fea0003800200 */
.L_x_9:
[----:B------:R-:W-:Y:S05]  /*0890*/  BRA `(.L_x_13) ;  /* 0x0000000000207947 */ /* 0x000fea0003800000 */
.L_x_8:
[----:B------:R-:W-:-:S04]  /*08a0*/  LOP3.LUT R0, R10, 0x80000000, R3, 0x48, !PT ;  /* 0x800000000a007812 */ /* 0x000fc800078e4803 */
[----:B------:R-:W-:Y:S01]  /*08b0*/  LOP3.LUT R0, R0, 0x7f800000, RZ, 0xfc, !PT ;  /* 0x7f80000000007812 */ /* 0x000fe200078efcff */
[----:B------:R-:W-:Y:S06]  /*08c0*/  BRA `(.L_x_13) ;  /* 0x0000000000147947 */ /* 0x000fec0003800000 */
.L_x_7:
[----:B------:R-:W-:Y:S01]  /*08d0*/  LOP3.LUT R0, R10, 0x80000000, R3, 0x48, !PT ;  /* 0x800000000a007812 */ /* 0x000fe200078e4803 */
[----:B------:R-:W-:Y:S06]  /*08e0*/  BRA `(.L_x_13) ;  /* 0x00000000000c7947 */ /* 0x000fec0003800000 */
.L_x_6:
[----:B------:R-:W0:Y:S01]  /*08f0*/  MUFU.RSQ R0, -QNAN ;  /* 0xffc0000000007908 */ /* 0x000e220000001400 */
[----:B------:R-:W-:Y:S05]  /*0900*/  BRA `(.L_x_13) ;  /* 0x0000000000047947 */ /* 0x000fea0003800000 */
.L_x_5:
[----:B------:R-:W-:-:S07]  /*0910*/  FADD.FTZ R0, R3, R0 ;  /* 0x0000000003007221 */ /* 0x000fce0000010000 */
.L_x_13:
[----:B------:R-:W-:Y:S05]  /*0920*/  BSYNC.RECONVERGENT B1 ;  /* 0x0000000000017941 */ /* 0x000fea0003800200 */
.L_x_3:
[----:B------:R-:W-:-:S04]  /*0930*/  IMAD.MOV.U32 R9, RZ, RZ, 0x0 ;  /* 0x00000000ff097424 */ /* 0x000fc800078e00ff */
[----:B0-----:R-:W-:Y:S05]  /*0940*/  RET.REL.NODEC R8 `(_Z6piCalcPf) ;  /* 0xfffffff408ac7950 */ /* 0x001fea0003c3ffff */
.L_x_14:
[----:B------:R-:W-:-:S00]  /*0950*/  BRA `(.L_x_14) ;  /* 0xfffffffc00fc7947 */ /* 0x000fc0000383ffff */
[----:B------:R-:W-:-:S00]  /*0960*/  NOP ;  /* 0x0000000000007918 */ /* 0x000fc00000000000 */
        /* <DEDUP_REMOVED lines=9> */
.L_x_15:


//--------------------- .nv.shared.reserved.0     --------------------------
	.section	.nv.shared.reserved.0,"aw",@nobits
	.weak		__nv_reservedSMEM_offset_0_alias
	.size		__nv_reservedSMEM_offset_0_alias, 0, 64
	.other		__nv_reservedSMEM_offset_0_alias,@"STO_CUDA_RESERVED_SHARED STV_DEFAULT"
__nv_reservedSMEM_offset_0_alias:
	.zero		0
	.zero		64


//--------------------- .nv.constant0._Z6piCalcPf --------------------------
	.section	.nv.constant0._Z6piCalcPf,"a",@progbits
	.sectionflags	@""
	.align	4
.nv.constant0._Z6piCalcPf:
	.zero		904


//--------------------- SYMBOLS --------------------------

	.type		.nv.reservedSmem.offset0,@object
	.size		.nv.reservedSmem.offset0,0x4
